//
// Generated by NVIDIA NVVM Compiler
//
// Compiler Build ID: CL-36424714
// Cuda compilation tools, release 13.0, V13.0.88
// Based on NVVM 20.0.0
//

.version 9.0
.target sm_100
.address_size 64

	// .globl	_Z21lut_persistent_kernelv
.const .align 2 .b8 ROT_D3_LUT_PERSIST[512];
.global .align 8 .b8 g_state[48];

.visible .entry _Z21lut_persistent_kernelv()
{
	.reg .pred 	%p<5>;
	.reg .b16 	%rs<19>;
	.reg .b32 	%r<16>;
	.reg .b64 	%rd<19>;

	ld.global.u64 	%rd2, [g_state+32];
	ld.u32 	%r15, [%rd2];
	ld.global.u64 	%rd3, [g_state+40];
	atom.or.b32 	%r5, [%rd3], 0;
	setp.eq.s32 	%p1, %r5, 0;
	@%p1 bra 	$L__BB0_7;
	mov.u64 	%rd9, ROT_D3_LUT_PERSIST;
$L__BB0_2:
	ld.global.u64 	%rd4, [g_state+24];
	// begin inline asm
	ld.global.cg.s32 %r6, [%rd4];
	// end inline asm
	setp.ne.s32 	%p2, %r15, %r6;
	@%p2 bra 	$L__BB0_5;
	// begin inline asm
	mov.u64 	%rd15, %clock64;
	// end inline asm
$L__BB0_4:
	// begin inline asm
	mov.u64 	%rd16, %clock64;
	// end inline asm
	sub.s64 	%rd17, %rd16, %rd15;
	setp.lt.s64 	%p3, %rd17, 100;
	@%p3 bra 	$L__BB0_4;
	bra.uni 	$L__BB0_6;
$L__BB0_5:
	ld.global.u32 	%r7, [g_state+16];
	add.s32 	%r8, %r7, -1;
	and.b32  	%r9, %r8, %r15;
	ld.global.u64 	%rd5, [g_state];
	cvt.s64.s32 	%rd6, %r9;
	add.s64 	%rd7, %rd5, %rd6;
	ld.u8 	%r10, [%rd7];
	mul.wide.u32 	%rd8, %r10, 2;
	add.s64 	%rd10, %rd9, %rd8;
	ld.const.u16 	%rs1, [%rd10];
	mul.lo.s32 	%r11, %r9, 9;
	cvt.s64.s32 	%rd11, %r11;
	ld.global.u64 	%rd12, [g_state+8];
	and.b16  	%rs2, %rs1, 128;
	and.b16  	%rs3, %rs1, 1;
	add.s64 	%rd13, %rd12, %rd11;
	st.u8 	[%rd13], %rs3;
	shr.u16 	%rs4, %rs1, 1;
	and.b16  	%rs5, %rs4, 1;
	st.u8 	[%rd13+1], %rs5;
	shr.u16 	%rs6, %rs1, 2;
	and.b16  	%rs7, %rs6, 1;
	st.u8 	[%rd13+2], %rs7;
	shr.u16 	%rs8, %rs1, 3;
	and.b16  	%rs9, %rs8, 1;
	st.u8 	[%rd13+3], %rs9;
	shr.u16 	%rs10, %rs1, 4;
	and.b16  	%rs11, %rs10, 1;
	st.u8 	[%rd13+4], %rs11;
	shr.u16 	%rs12, %rs1, 5;
	and.b16  	%rs13, %rs12, 1;
	st.u8 	[%rd13+5], %rs13;
	shr.u16 	%rs14, %rs1, 6;
	and.b16  	%rs15, %rs14, 1;
	st.u8 	[%rd13+6], %rs15;
	shr.u16 	%rs16, %rs2, 7;
	st.u8 	[%rd13+7], %rs16;
	shr.u16 	%rs17, %rs1, 8;
	and.b16  	%rs18, %rs17, 1;
	st.u8 	[%rd13+8], %rs18;
	membar.sys;
	ld.global.u64 	%rd14, [g_state+32];
	add.s32 	%r15, %r15, 1;
	atom.exch.b32 	%r12, [%rd14], %r15;
$L__BB0_6:
	ld.global.u64 	%rd18, [g_state+40];
	atom.or.b32 	%r13, [%rd18], 0;
	setp.ne.s32 	%p4, %r13, 0;
	@%p4 bra 	$L__BB0_2;
$L__BB0_7:
	ret;

}


// ===== COMPILED SASS (sm_100) =====

	.target	sm_100

	.elftype	@"ET_EXEC"


//--------------------- .note.nv.tkinfo           --------------------------
	.section	.note.nv.tkinfo,"",@"SHT_NOTE"
	.sectionflags	@"SHF_NOTE_NV_TKINFO"
	.tkinfo
        /*0018*/ 	.word	0x00000002
        /*0030*/ 	.string	""
        /*0030*/ 	.string	"ptxas"
        /*0030*/ 	.string	"Cuda compilation tools, release 13.0, V13.0.88"
        /*0030*/ 	.string	"Build cuda_13.0.r13.0/compiler.36424714_0"
        /*0030*/ 	.string	"-arch sm_100 -m 64 "



//--------------------- .note.nv.cuinfo           --------------------------
	.section	.note.nv.cuinfo,"",@"SHT_NOTE"
	.sectionflags	@"SHF_NOTE_NV_CUINFO"
        /*0018*/ 	.short	0x0002
        /*001a*/ 	.short	0x0064
        /*001c*/ 	.short	0x0082
	.zero		2


//--------------------- .nv.info                  --------------------------
	.section	.nv.info,"",@"SHT_CUDA_INFO"
	.align	4


	//----- nvinfo : EIATTR_REGCOUNT
	.align		4
        /*0000*/ 	.byte	0x04, 0x2f
        /*0002*/ 	.short	(.L_3 - .L_2)
	.align		4
.L_2:
        /*0004*/ 	.word	index@(_Z21lut_persistent_kernelv)
        /*0008*/ 	.word	0x00000014


	//----- nvinfo : EIATTR_FRAME_SIZE
	.align		4
.L_3:
        /*000c*/ 	.byte	0x04, 0x11
        /*000e*/ 	.short	(.L_5 - .L_4)
	.align		4
.L_4:
        /*0010*/ 	.word	index@(_Z21lut_persistent_kernelv)
        /*0014*/ 	.word	0x00000000


	//----- nvinfo : EIATTR_MIN_STACK_SIZE
	.align		4
.L_5:
        /*0018*/ 	.byte	0x04, 0x12
        /*001a*/ 	.short	(.L_7 - .L_6)
	.align		4
.L_6:
        /*001c*/ 	.word	index@(_Z21lut_persistent_kernelv)
        /*0020*/ 	.word	0x00000000
.L_7:


//--------------------- .nv.compat                --------------------------
	.section	.nv.compat,"",@"SHT_CUDA_COMPAT_INFO"
	.align	4
        /*0000*/ 	.byte	0x02, 0x09, 0x00, 0x00, 0x02, 0x02, 0x01, 0x00, 0x02, 0x05, 0x05, 0x00, 0x03, 0x07, 0x01, 0x01
        /*0010*/ 	.byte	0x02, 0x03, 0x00, 0x00, 0x02, 0x06, 0x01, 0x00, 0x04, 0x0b, 0x08, 0x00, 0x09, 0x00, 0x00, 0x00
        /*0020*/ 	.byte	0x00, 0x00, 0x00, 0x00


//--------------------- .nv.info._Z21lut_persistent_kernelv --------------------------
	.section	.nv.info._Z21lut_persistent_kernelv,"",@"SHT_CUDA_INFO"
	.sectionflags	@""
	.align	4


	//----- nvinfo : EIATTR_CUDA_API_VERSION
	.align		4
        /*0000*/ 	.byte	0x04, 0x37
        /*0002*/ 	.short	(.L_9 - .L_8)
.L_8:
        /*0004*/ 	.word	0x00000082


	//----- nvinfo : EIATTR_SPARSE_MMA_MASK
	.align		4
.L_9:
        /*0008*/ 	.byte	0x03, 0x50
        /*000a*/ 	.short	0x0000


	//----- nvinfo : EIATTR_MAXREG_COUNT
	.align		4
        /*000c*/ 	.byte	0x03, 0x1b
        /*000e*/ 	.short	0x00ff


	//----- nvinfo : EIATTR_MERCURY_ISA_VERSION
	.align		4
        /*0010*/ 	.byte	0x03, 0x5f
        /*0012*/ 	.short	0x0101


	//----- nvinfo : EIATTR_VRC_CTA_INIT_COUNT
	.align		4
        /*0014*/ 	.byte	0x02, 0x4a
	.zero		1
	.zero		1


	//----- nvinfo : EIATTR_EXIT_INSTR_OFFSETS
	.align		4
        /*0018*/ 	.byte	0x04, 0x1c
        /*001a*/ 	.short	(.L_11 - .L_10)


	//   ....[0]....
.L_10:
        /*001c*/ 	.word	0x00000080


	//   ....[1]....
        /*0020*/ 	.word	0x000004b0


	//----- nvinfo : EIATTR_CRS_STACK_SIZE
	.align		4
.L_11:
        /*0024*/ 	.byte	0x04, 0x1e
        /*0026*/ 	.short	(.L_13 - .L_12)
.L_12:
        /*0028*/ 	.word	0x00000000


	//----- nvinfo : EIATTR_SW_WAR
	.align		4
.L_13:
        /*002c*/ 	.byte	0x04, 0x36
        /*002e*/ 	.short	(.L_15 - .L_14)
.L_14:
        /*0030*/ 	.word	0x00000008
.L_15:


//--------------------- .nv.callgraph             --------------------------
	.section	.nv.callgraph,"",@"SHT_CUDA_CALLGRAPH"
	.align	4
	.sectionentsize	8
	.align		4
        /*0000*/ 	.word	0x00000000
	.align		4
        /*0004*/ 	.word	0xffffffff
	.align		4
        /*0008*/ 	.word	0x00000000
	.align		4
        /*000c*/ 	.word	0xfffffffe
	.align		4
        /*0010*/ 	.word	0x00000000
	.align		4
        /*0014*/ 	.word	0xfffffffd
	.align		4
        /*0018*/ 	.word	0x00000000
	.align		4
        /*001c*/ 	.word	0xfffffffc


//--------------------- .nv.constant3             --------------------------
	.section	.nv.constant3,"a",@progbits
	.align	2
.nv.constant3:
	.type		ROT_D3_LUT_PERSIST,@object
	.size		ROT_D3_LUT_PERSIST,(.L_0 - ROT_D3_LUT_PERSIST)
ROT_D3_LUT_PERSIST:
	.zero		512
.L_0:


//--------------------- .nv.constant4             --------------------------
	.section	.nv.constant4,"a",@progbits
	.align	8
	.align		8
.nv.constant4:
        /*0000*/ 	.dword	g_state


//--------------------- .text._Z21lut_persistent_kernelv --------------------------
	.section	.text._Z21lut_persistent_kernelv,"ax",@progbits
	.align	128
        .global         _Z21lut_persistent_kernelv
        .type           _Z21lut_persistent_kernelv,@function
        .size           _Z21lut_persistent_kernelv,(.L_x_6 - _Z21lut_persistent_kernelv)
        .other          _Z21lut_persistent_kernelv,@"STO_CUDA_ENTRY STV_DEFAULT"
_Z21lut_persistent_kernelv:
.text._Z21lut_persistent_kernelv:
[----:B------:R-:W-:Y:S08]  /*0000*/  LDC R1, c[0x0][0x37c] ;  /* 0x0000df00ff017b82 */ /* 0x000ff00000000800 */
[----:B------:R-:W0:Y:S01]  /*0010*/  LDC.64 R6, c[0x4][RZ] ;  /* 0x01000000ff067b82 */ /* 0x000e220000000a00 */
[----:B------:R-:W0:Y:S02]  /*0020*/  LDCU.64 UR4, c[0x0][0x358] ;  /* 0x00006b00ff0477ac */ /* 0x000e240008000a00 */
[----:B0-----:R-:W2:Y:S04]  /*0030*/  LDG.E.64 R2, desc[UR4][R6.64+0x20] ;  /* 0x0000200406027981 */ /* 0x001ea8000c1e1b00 */
[----:B------:R-:W3:Y:S04]  /*0040*/  LDG.E.64 R4, desc[UR4][R6.64+0x28] ;  /* 0x0000280406047981 */ /* 0x000ee8000c1e1b00 */
[----:B--2---:R0:W5:Y:S04]  /*0050*/  LD.E R0, desc[UR4][R2.64] ;  /* 0x0000000402007980 */ /* 0x004168000c101900 */
[----:B---3--:R-:W2:Y:S02]  /*0060*/  ATOM.E.OR.STRONG.GPU PT, R4, desc[UR4][R4.64], RZ ;  /* 0x800000ff0404798a */ /* 0x008ea4000b1ef104 */
[----:B--2---:R-:W-:-:S13]  /*0070*/  ISETP.NE.AND P0, PT, R4, RZ, PT ;  /* 0x000000ff0400720c */ /* 0x004fda0003f05270 */
[----:B0-----:R-:W-:Y:S05]  /*0080*/  @!P0 EXIT ;  /* 0x000000000000894d */ /* 0x001fea0003800000 */
.L_x_4:
[----:B------:R-:W0:Y:S02]  /*0090*/  LDC.64 R2, c[0x4][RZ] ;  /* 0x01000000ff027b82 */ /* 0x000e240000000a00 */
[----:B0-----:R-:W2:Y:S04]  /*00a0*/  LDG.E.64 R4, desc[UR4][R2.64+0x18] ;  /* 0x0000180402047981 */ /* 0x001ea8000c1e1b00 */
[----:B--2---:R-:W2:Y:S01]  /*00b0*/  LDG.E.STRONG.GPU R5, desc[UR4][R4.64] ;  /* 0x0000000404057981 */ /* 0x004ea2000c1ef900 */
[----:B------:R-:W-:Y:S05]  /*00c0*/  YIELD ;  /* 0x0000000000007946 */ /* 0x000fea0003800000 */
[----:B------:R-:W-:Y:S01]  /*00d0*/  BSSY.RECONVERGENT B0, `(.L_x_0) ;  /* 0x0000039000007945 */ /* 0x000fe20003800200 */
[----:B--2--5:R-:W-:-:S13]  /*00e0*/  ISETP.NE.AND P0, PT, R0, R5, PT ;  /* 0x000000050000720c */ /* 0x024fda0003f05270 */
[----:B------:R-:W-:Y:S05]  /*00f0*/  @P0 BRA `(.L_x_1) ;  /* 0x0000000000200947 */ /* 0x000fea0003800000 */
[----:B------:R-:W-:-:S07]  /*0100*/  CS2R R4, SR_CLOCKLO ;  /* 0x0000000000047805 */ /* 0x000fce0000015000 */
.L_x_2:
[----:B------:R-:W-:-:S06]  /*0110*/  CS2R R6, SR_CLOCKLO ;  /* 0x0000000000067805 */ /* 0x000fcc0000015000 */
[----:B------:R-:W-:-:S05]  /*0120*/  IADD3 R8, P0, PT, -R4, R6, RZ ;  /* 0x0000000604087210 */ /* 0x000fca0007f1e1ff */
[----:B------:R-:W-:Y:S01]  /*0130*/  IMAD.X R6, R7, 0x1, ~R5, P0 ;  /* 0x0000000107067824 */ /* 0x000fe200000e0e05 */
[----:B------:R-:W-:-:S04]  /*0140*/  ISETP.GE.U32.AND P0, PT, R8, 0x64, PT ;  /* 0x000000640800780c */ /* 0x000fc80003f06070 */
[----:B------:R-:W-:-:S13]  /*0150*/  ISETP.GE.AND.EX P0, PT, R6, RZ, PT, P0 ;  /* 0x000000ff0600720c */ /* 0x000fda0003f06300 */
[----:B------:R-:W-:Y:S05]  /*0160*/  @!P0 BRA `(.L_x_2) ;  /* 0xfffffffc00e88947 */ /* 0x000fea000383ffff */
[----:B------:R-:W-:Y:S05]  /*0170*/  BRA `(.L_x_3) ;  /* 0x0000000000b87947 */ /* 0x000fea0003800000 */
.L_x_1:
[----:B------:R-:W2:Y:S04]  /*0180*/  LDG.E R6, desc[UR4][R2.64+0x10] ;  /* 0x0000100402067981 */ /* 0x000ea8000c1e1900 */
[----:B------:R-:W3:Y:S01]  /*0190*/  LDG.E.64 R4, desc[UR4][R2.64] ;  /* 0x0000000402047981 */ /* 0x000ee2000c1e1b00 */
[----:B--2---:R-:W-:-:S05]  /*01a0*/  VIADD R7, R6, 0xffffffff ;  /* 0xffffffff06077836 */ /* 0x004fca0000000000 */
[----:B------:R-:W-:-:S04]  /*01b0*/  LOP3.LUT R9, R7, R0, RZ, 0xc0, !PT ;  /* 0x0000000007097212 */ /* 0x000fc800078ec0ff */
[----:B---3--:R-:W-:-:S04]  /*01c0*/  IADD3 R6, P0, PT, R9, R4, RZ ;  /* 0x0000000409067210 */ /* 0x008fc80007f1e0ff */
[C---:B------:R-:W-:Y:S02]  /*01d0*/  LEA.HI.X.SX32 R7, R9.reuse, R5, 0x1, P0 ;  /* 0x0000000509077211 */ /* 0x040fe400000f0eff */
[----:B------:R-:W2:Y:S04]  /*01e0*/  LDG.E.64 R4, desc[UR4][R2.64+0x8] ;  /* 0x0000080402047981 */ /* 0x000ea8000c1e1b00 */
[----:B------:R-:W3:Y:S01]  /*01f0*/  LD.E.U8 R6, desc[UR4][R6.64] ;  /* 0x0000000406067980 */ /* 0x000ee2000c101100 */
[----:B------:R-:W-:Y:S02]  /*0200*/  IMAD R9, R9, 0x9, RZ ;  /* 0x0000000909097824 */ /* 0x000fe400078e02ff */
[----:B---3--:R-:W-:-:S06]  /*0210*/  IMAD.SHL.U32 R8, R6, 0x2, RZ ;  /* 0x0000000206087824 */ /* 0x008fcc00078e00ff */
[----:B------:R-:W0:Y:S01]  /*0220*/  LDC.U16 R8, c[0x3][R8] ;  /* 0x00c0000008087b82 */ /* 0x000e220000000400 */
[----:B--2---:R-:W-:-:S04]  /*0230*/  IADD3 R4, P0, PT, R9, R4, RZ ;  /* 0x0000000409047210 */ /* 0x004fc80007f1e0ff */
[----:B------:R-:W-:Y:S02]  /*0240*/  LEA.HI.X.SX32 R5, R9, R5, 0x1, P0 ;  /* 0x0000000509057211 */ /* 0x000fe400000f0eff */
[--C-:B0-----:R-:W-:Y:S02]  /*0250*/  SHF.R.U32.HI R10, RZ, 0x1, R8.reuse ;  /* 0x00000001ff0a7819 */ /* 0x101fe40000011608 */
[--C-:B------:R-:W-:Y:S02]  /*0260*/  SHF.R.U32.HI R11, RZ, 0x2, R8.reuse ;  /* 0x00000002ff0b7819 */ /* 0x100fe40000011608 */
[----:B------:R-:W-:Y:S02]  /*0270*/  SHF.R.U32.HI R12, RZ, 0x3, R8 ;  /* 0x00000003ff0c7819 */ /* 0x000fe40000011608 */
[----:B------:R-:W-:Y:S02]  /*0280*/  LOP3.LUT R9, R8, 0x1, RZ, 0xc0, !PT ;  /* 0x0000000108097812 */ /* 0x000fe400078ec0ff */
[----:B------:R-:W-:-:S02]  /*0290*/  LOP3.LUT R7, R10, 0x1, RZ, 0xc0, !PT ;  /* 0x000000010a077812 */ /* 0x000fc400078ec0ff */
[----:B------:R-:W-:Y:S02]  /*02a0*/  LOP3.LUT R11, R11, 0x1, RZ, 0xc0, !PT ;  /* 0x000000010b0b7812 */ /* 0x000fe400078ec0ff */
[----:B------:R-:W-:Y:S02]  /*02b0*/  LOP3.LUT R13, R12, 0x1, RZ, 0xc0, !PT ;  /* 0x000000010c0d7812 */ /* 0x000fe400078ec0ff */
[--C-:B------:R-:W-:Y:S02]  /*02c0*/  SHF.R.U32.HI R10, RZ, 0x4, R8.reuse ;  /* 0x00000004ff0a7819 */ /* 0x100fe40000011608 */
[--C-:B------:R-:W-:Y:S02]  /*02d0*/  SHF.R.U32.HI R12, RZ, 0x5, R8.reuse ;  /* 0x00000005ff0c7819 */ /* 0x100fe40000011608 */
[----:B------:R-:W-:Y:S02]  /*02e0*/  SHF.R.U32.HI R14, RZ, 0x6, R8 ;  /* 0x00000006ff0e7819 */ /* 0x000fe40000011608 */
[----:B------:R-:W-:-:S02]  /*02f0*/  LOP3.LUT R6, R8, 0x80, RZ, 0xc0, !PT ;  /* 0x0000008008067812 */ /* 0x000fc400078ec0ff */
[----:B------:R-:W-:Y:S01]  /*0300*/  SHF.R.U32.HI R16, RZ, 0x8, R8 ;  /* 0x00000008ff107819 */ /* 0x000fe20000011608 */
[----:B------:R0:W-:Y:S01]  /*0310*/  ST.E.U8 desc[UR4][R4.64], R9 ;  /* 0x0000000904007985 */ /* 0x0001e2000c101104 */
[----:B------:R-:W-:Y:S02]  /*0320*/  LOP3.LUT R15, R10, 0x1, RZ, 0xc0, !PT ;  /* 0x000000010a0f7812 */ /* 0x000fe400078ec0ff */
[----:B------:R-:W-:Y:S01]  /*0330*/  LOP3.LUT R17, R12, 0x1, RZ, 0xc0, !PT ;  /* 0x000000010c117812 */ /* 0x000fe200078ec0ff */
[----:B------:R1:W-:Y:S04]  /*0340*/  ST.E.U8 desc[UR4][R4.64+0x1], R7 ;  /* 0x0000010704007985 */ /* 0x0003e8000c101104 */
[----:B------:R2:W-:Y:S01]  /*0350*/  ST.E.U8 desc[UR4][R4.64+0x2], R11 ;  /* 0x0000020b04007985 */ /* 0x0005e2000c101104 */
[----:B0-----:R-:W-:-:S02]  /*0360*/  LOP3.LUT R9, R14, 0x1, RZ, 0xc0, !PT ;  /* 0x000000010e097812 */ /* 0x001fc400078ec0ff */
[----:B-1----:R-:W-:Y:S02]  /*0370*/  SHF.R.U32.HI R7, RZ, 0x7, R6 ;  /* 0x00000007ff077819 */ /* 0x002fe40000011606 */
[----:B--2---:R-:W-:Y:S01]  /*0380*/  LOP3.LUT R11, R16, 0x1, RZ, 0xc0, !PT ;  /* 0x00000001100b7812 */ /* 0x004fe200078ec0ff */
[----:B------:R-:W-:Y:S04]  /*0390*/  ST.E.U8 desc[UR4][R4.64+0x3], R13 ;  /* 0x0000030d04007985 */ /* 0x000fe8000c101104 */
[----:B------:R-:W-:Y:S04]  /*03a0*/  ST.E.U8 desc[UR4][R4.64+0x4], R15 ;  /* 0x0000040f04007985 */ /* 0x000fe8000c101104 */
[----:B------:R-:W-:Y:S04]  /*03b0*/  ST.E.U8 desc[UR4][R4.64+0x5], R17 ;  /* 0x0000051104007985 */ /* 0x000fe8000c101104 */
[----:B------:R-:W-:Y:S04]  /*03c0*/  ST.E.U8 desc[UR4][R4.64+0x6], R9 ;  /* 0x0000060904007985 */ /* 0x000fe8000c101104 */
[----:B------:R-:W-:Y:S04]  /*03d0*/  ST.E.U8 desc[UR4][R4.64+0x7], R7 ;  /* 0x0000070704007985 */ /* 0x000fe8000c101104 */
[----:B------:R0:W-:Y:S01]  /*03e0*/  ST.E.U8 desc[UR4][R4.64+0x8], R11 ;  /* 0x0000080b04007985 */ /* 0x0001e2000c101104 */
[----:B------:R-:W-:Y:S06]  /*03f0*/  MEMBAR.SC.SYS ;  /* 0x0000000000007992 */ /* 0x000fec0000003000 */
[----:B------:R-:W-:-:S00]  /*0400*/  ERRBAR ;  /* 0x00000000000079ab */ /* 0x000fc00000000000 */
[----:B------:R-:W-:Y:S06]  /*0410*/  CGAERRBAR ;  /* 0x00000000000075ab */ /* 0x000fec0000000000 */
[----:B------:R-:W-:Y:S04]  /*0420*/  CCTL.IVALL ;  /* 0x00000000ff00798f */ /* 0x000fe80002000000 */
[----:B0-----:R-:W2:Y:S01]  /*0430*/  LDG.E.64 R4, desc[UR4][R2.64+0x20] ;  /* 0x0000200402047981 */ /* 0x001ea2000c1e1b00 */
[----:B------:R-:W-:-:S05]  /*0440*/  VIADD R0, R0, 0x1 ;  /* 0x0000000100007836 */ /* 0x000fca0000000000 */
[----:B--2---:R0:W-:Y:S02]  /*0450*/  ATOM.E.EXCH.STRONG.GPU PT, RZ, desc[UR4][R4.64], R0 ;  /* 0x8000000004ff798a */ /* 0x0041e4000c1ef104 */
.L_x_3:
[----:B------:R-:W-:Y:S05]  /*0460*/  BSYNC.RECONVERGENT B0 ;  /* 0x0000000000007941 */ /* 0x000fea0003800200 */
.L_x_0:
[----:B------:R-:W0:Y:S04]  /*0470*/  LDG.E.64 R2, desc[UR4][R2.64+0x28] ;  /* 0x0000280402027981 */ /* 0x000e28000c1e1b00 */
[----:B0-----:R-:W2:Y:S02]  /*0480*/  ATOM.E.OR.STRONG.GPU PT, R4, desc[UR4][R2.64], RZ ;  /* 0x800000ff0204798a */ /* 0x001ea4000b1ef104 */
[----:B--2---:R-:W-:-:S13]  /*0490*/  ISETP.NE.AND P0, PT, R4, RZ, PT ;  /* 0x000000ff0400720c */ /* 0x004fda0003f05270 */
[----:B------:R-:W-:Y:S05]  /*04a0*/  @P0 BRA `(.L_x_4) ;  /* 0xfffffff800f80947 */ /* 0x000fea000383ffff */
[----:B------:R-:W-:Y:S05]  /*04b0*/  EXIT ;  /* 0x000000000000794d */ /* 0x000fea0003800000 */
.L_x_5:
[----:B------:R-:W-:-:S00]  /*04c0*/  BRA `(.L_x_5) ;  /* 0xfffffffc00fc7947 */ /* 0x000fc0000383ffff */
[----:B------:R-:W-:-:S00]  /*04d0*/  NOP ;  /* 0x0000000000007918 */ /* 0x000fc00000000000 */
        /* <DEDUP_REMOVED lines=10> */
.L_x_6:


//--------------------- .nv.shared.reserved.0     --------------------------
	.section	.nv.shared.reserved.0,"aw",@nobits
	.weak		__nv_reservedSMEM_offset_0_alias
	.size		__nv_reservedSMEM_offset_0_alias, 0, 64
	.other		__nv_reservedSMEM_offset_0_alias,@"STO_CUDA_RESERVED_SHARED STV_DEFAULT"
__nv_reservedSMEM_offset_0_alias:
	.zero		0
	.zero		64


//--------------------- .nv.global                --------------------------
	.section	.nv.global,"aw",@nobits
	.align	8
.nv.global:
	.type		g_state,@object
	.size		g_state,(.L_1 - g_state)
g_state:
	.zero		48
.L_1:


//--------------------- .nv.constant0._Z21lut_persistent_kernelv --------------------------
	.section	.nv.constant0._Z21lut_persistent_kernelv,"a",@progbits
	.sectionflags	@""
	.align	4
.nv.constant0._Z21lut_persistent_kernelv:
	.zero		896


//--------------------- SYMBOLS --------------------------

	.type		.nv.reservedSmem.offset0,@object
	.size		.nv.reservedSmem.offset0,0x4
